//
// Generated by NVIDIA NVVM Compiler
//
// Compiler Build ID: CL-36424714
// Cuda compilation tools, release 13.0, V13.0.88
// Based on NVVM 20.0.0
//

.version 9.0
.target sm_100
.address_size 64

	// .globl	_Z21convolution_1_d_basicPfS_S_ii

.visible .entry _Z21convolution_1_d_basicPfS_S_ii(
	.param .u64 .ptr .align 1 _Z21convolution_1_d_basicPfS_S_ii_param_0,
	.param .u64 .ptr .align 1 _Z21convolution_1_d_basicPfS_S_ii_param_1,
	.param .u64 .ptr .align 1 _Z21convolution_1_d_basicPfS_S_ii_param_2,
	.param .u32 _Z21convolution_1_d_basicPfS_S_ii_param_3,
	.param .u32 _Z21convolution_1_d_basicPfS_S_ii_param_4
)
{
	.reg .pred 	%p<56>;
	.reg .b32 	%r<43>;
	.reg .b32 	%f<96>;
	.reg .b64 	%rd<47>;

	ld.param.u64 	%rd7, [_Z21convolution_1_d_basicPfS_S_ii_param_0];
	ld.param.u64 	%rd8, [_Z21convolution_1_d_basicPfS_S_ii_param_1];
	ld.param.u64 	%rd6, [_Z21convolution_1_d_basicPfS_S_ii_param_2];
	ld.param.u32 	%r28, [_Z21convolution_1_d_basicPfS_S_ii_param_3];
	ld.param.u32 	%r29, [_Z21convolution_1_d_basicPfS_S_ii_param_4];
	cvta.to.global.u64 	%rd1, %rd8;
	cvta.to.global.u64 	%rd2, %rd7;
	mov.u32 	%r30, %ctaid.x;
	mov.u32 	%r31, %ntid.x;
	mov.u32 	%r32, %tid.x;
	mad.lo.s32 	%r1, %r30, %r31, %r32;
	setp.ge.s32 	%p1, %r1, %r29;
	@%p1 bra 	$L__BB0_43;
	shr.u32 	%r33, %r28, 31;
	add.s32 	%r34, %r28, %r33;
	shr.s32 	%r35, %r34, 1;
	sub.s32 	%r2, %r1, %r35;
	setp.lt.s32 	%p2, %r28, 1;
	mov.f32 	%f75, 0f00000000;
	@%p2 bra 	$L__BB0_42;
	and.b32  	%r3, %r28, 7;
	setp.lt.u32 	%p3, %r28, 8;
	mov.f32 	%f75, 0f00000000;
	mov.b32 	%r41, 0;
	@%p3 bra 	$L__BB0_21;
	and.b32  	%r41, %r28, 2147483640;
	mov.f32 	%f75, 0f00000000;
	mov.b32 	%r39, 0;
$L__BB0_4:
	.pragma "nounroll";
	add.s32 	%r6, %r2, %r39;
	setp.lt.s32 	%p4, %r6, 0;
	setp.ge.s32 	%p5, %r6, %r29;
	mul.wide.u32 	%rd9, %r39, 4;
	add.s64 	%rd3, %rd1, %rd9;
	or.pred  	%p6, %p4, %p5;
	@%p6 bra 	$L__BB0_6;
	mul.wide.u32 	%rd10, %r6, 4;
	add.s64 	%rd11, %rd2, %rd10;
	ld.global.f32 	%f42, [%rd11];
	ld.global.f32 	%f43, [%rd3];
	fma.rn.f32 	%f75, %f42, %f43, %f75;
$L__BB0_6:
	add.s32 	%r7, %r6, 1;
	setp.lt.s32 	%p7, %r7, 0;
	setp.ge.s32 	%p8, %r7, %r29;
	or.pred  	%p9, %p7, %p8;
	@%p9 bra 	$L__BB0_8;
	mul.wide.u32 	%rd12, %r7, 4;
	add.s64 	%rd13, %rd2, %rd12;
	ld.global.f32 	%f44, [%rd13];
	ld.global.f32 	%f45, [%rd3+4];
	fma.rn.f32 	%f75, %f44, %f45, %f75;
$L__BB0_8:
	add.s32 	%r8, %r6, 2;
	setp.lt.s32 	%p10, %r8, 0;
	setp.ge.s32 	%p11, %r8, %r29;
	or.pred  	%p12, %p10, %p11;
	@%p12 bra 	$L__BB0_10;
	mul.wide.u32 	%rd14, %r8, 4;
	add.s64 	%rd15, %rd2, %rd14;
	ld.global.f32 	%f46, [%rd15];
	ld.global.f32 	%f47, [%rd3+8];
	fma.rn.f32 	%f75, %f46, %f47, %f75;
$L__BB0_10:
	add.s32 	%r9, %r6, 3;
	setp.lt.s32 	%p13, %r9, 0;
	setp.ge.s32 	%p14, %r9, %r29;
	or.pred  	%p15, %p13, %p14;
	@%p15 bra 	$L__BB0_12;
	mul.wide.u32 	%rd16, %r9, 4;
	add.s64 	%rd17, %rd2, %rd16;
	ld.global.f32 	%f48, [%rd17];
	ld.global.f32 	%f49, [%rd3+12];
	fma.rn.f32 	%f75, %f48, %f49, %f75;
$L__BB0_12:
	add.s32 	%r10, %r6, 4;
	setp.lt.s32 	%p16, %r10, 0;
	setp.ge.s32 	%p17, %r10, %r29;
	or.pred  	%p18, %p16, %p17;
	@%p18 bra 	$L__BB0_14;
	mul.wide.u32 	%rd18, %r10, 4;
	add.s64 	%rd19, %rd2, %rd18;
	ld.global.f32 	%f50, [%rd19];
	ld.global.f32 	%f51, [%rd3+16];
	fma.rn.f32 	%f75, %f50, %f51, %f75;
$L__BB0_14:
	add.s32 	%r11, %r6, 5;
	setp.lt.s32 	%p19, %r11, 0;
	setp.ge.s32 	%p20, %r11, %r29;
	or.pred  	%p21, %p19, %p20;
	@%p21 bra 	$L__BB0_16;
	mul.wide.u32 	%rd20, %r11, 4;
	add.s64 	%rd21, %rd2, %rd20;
	ld.global.f32 	%f52, [%rd21];
	ld.global.f32 	%f53, [%rd3+20];
	fma.rn.f32 	%f75, %f52, %f53, %f75;
$L__BB0_16:
	add.s32 	%r12, %r6, 6;
	setp.lt.s32 	%p22, %r12, 0;
	setp.ge.s32 	%p23, %r12, %r29;
	or.pred  	%p24, %p22, %p23;
	@%p24 bra 	$L__BB0_18;
	mul.wide.u32 	%rd22, %r12, 4;
	add.s64 	%rd23, %rd2, %rd22;
	ld.global.f32 	%f54, [%rd23];
	ld.global.f32 	%f55, [%rd3+24];
	fma.rn.f32 	%f75, %f54, %f55, %f75;
$L__BB0_18:
	add.s32 	%r13, %r6, 7;
	setp.lt.s32 	%p25, %r13, 0;
	setp.ge.s32 	%p26, %r13, %r29;
	or.pred  	%p27, %p25, %p26;
	@%p27 bra 	$L__BB0_20;
	mul.wide.u32 	%rd24, %r13, 4;
	add.s64 	%rd25, %rd2, %rd24;
	ld.global.f32 	%f56, [%rd25];
	ld.global.f32 	%f57, [%rd3+28];
	fma.rn.f32 	%f75, %f56, %f57, %f75;
$L__BB0_20:
	add.s32 	%r39, %r39, 8;
	setp.ne.s32 	%p28, %r39, %r41;
	@%p28 bra 	$L__BB0_4;
$L__BB0_21:
	setp.eq.s32 	%p29, %r3, 0;
	@%p29 bra 	$L__BB0_42;
	and.b32  	%r16, %r28, 3;
	setp.lt.u32 	%p30, %r3, 4;
	@%p30 bra 	$L__BB0_32;
	add.s32 	%r17, %r2, %r41;
	setp.lt.s32 	%p31, %r17, 0;
	setp.ge.s32 	%p32, %r17, %r29;
	mul.wide.u32 	%rd26, %r41, 4;
	add.s64 	%rd4, %rd1, %rd26;
	or.pred  	%p33, %p31, %p32;
	@%p33 bra 	$L__BB0_25;
	mul.wide.u32 	%rd27, %r17, 4;
	add.s64 	%rd28, %rd2, %rd27;
	ld.global.f32 	%f59, [%rd28];
	ld.global.f32 	%f60, [%rd4];
	fma.rn.f32 	%f75, %f59, %f60, %f75;
$L__BB0_25:
	add.s32 	%r18, %r17, 1;
	setp.lt.s32 	%p34, %r18, 0;
	setp.ge.s32 	%p35, %r18, %r29;
	or.pred  	%p36, %p34, %p35;
	@%p36 bra 	$L__BB0_27;
	mul.wide.u32 	%rd29, %r18, 4;
	add.s64 	%rd30, %rd2, %rd29;
	ld.global.f32 	%f61, [%rd30];
	ld.global.f32 	%f62, [%rd4+4];
	fma.rn.f32 	%f75, %f61, %f62, %f75;
$L__BB0_27:
	add.s32 	%r19, %r17, 2;
	setp.lt.s32 	%p37, %r19, 0;
	setp.ge.s32 	%p38, %r19, %r29;
	or.pred  	%p39, %p37, %p38;
	@%p39 bra 	$L__BB0_29;
	mul.wide.u32 	%rd31, %r19, 4;
	add.s64 	%rd32, %rd2, %rd31;
	ld.global.f32 	%f63, [%rd32];
	ld.global.f32 	%f64, [%rd4+8];
	fma.rn.f32 	%f75, %f63, %f64, %f75;
$L__BB0_29:
	add.s32 	%r20, %r17, 3;
	setp.lt.s32 	%p40, %r20, 0;
	setp.ge.s32 	%p41, %r20, %r29;
	or.pred  	%p42, %p40, %p41;
	@%p42 bra 	$L__BB0_31;
	mul.wide.u32 	%rd33, %r20, 4;
	add.s64 	%rd34, %rd2, %rd33;
	ld.global.f32 	%f65, [%rd34];
	ld.global.f32 	%f66, [%rd4+12];
	fma.rn.f32 	%f75, %f65, %f66, %f75;
$L__BB0_31:
	add.s32 	%r41, %r41, 4;
$L__BB0_32:
	setp.eq.s32 	%p43, %r16, 0;
	@%p43 bra 	$L__BB0_42;
	setp.eq.s32 	%p44, %r16, 1;
	@%p44 bra 	$L__BB0_39;
	add.s32 	%r23, %r2, %r41;
	setp.lt.s32 	%p45, %r23, 0;
	setp.ge.s32 	%p46, %r23, %r29;
	mul.wide.u32 	%rd35, %r41, 4;
	add.s64 	%rd5, %rd1, %rd35;
	or.pred  	%p47, %p45, %p46;
	@%p47 bra 	$L__BB0_36;
	mul.wide.u32 	%rd36, %r23, 4;
	add.s64 	%rd37, %rd2, %rd36;
	ld.global.f32 	%f68, [%rd37];
	ld.global.f32 	%f69, [%rd5];
	fma.rn.f32 	%f75, %f68, %f69, %f75;
$L__BB0_36:
	add.s32 	%r24, %r23, 1;
	setp.lt.s32 	%p48, %r24, 0;
	setp.ge.s32 	%p49, %r24, %r29;
	or.pred  	%p50, %p48, %p49;
	@%p50 bra 	$L__BB0_38;
	mul.wide.u32 	%rd38, %r24, 4;
	add.s64 	%rd39, %rd2, %rd38;
	ld.global.f32 	%f70, [%rd39];
	ld.global.f32 	%f71, [%rd5+4];
	fma.rn.f32 	%f75, %f70, %f71, %f75;
$L__BB0_38:
	add.s32 	%r41, %r41, 2;
$L__BB0_39:
	and.b32  	%r38, %r28, 1;
	setp.eq.b32 	%p51, %r38, 1;
	not.pred 	%p52, %p51;
	@%p52 bra 	$L__BB0_42;
	add.s32 	%r27, %r2, %r41;
	setp.lt.s32 	%p53, %r27, 0;
	setp.ge.s32 	%p54, %r27, %r29;
	or.pred  	%p55, %p53, %p54;
	@%p55 bra 	$L__BB0_42;
	mul.wide.u32 	%rd40, %r27, 4;
	add.s64 	%rd41, %rd2, %rd40;
	ld.global.f32 	%f72, [%rd41];
	mul.wide.u32 	%rd42, %r41, 4;
	add.s64 	%rd43, %rd1, %rd42;
	ld.global.f32 	%f73, [%rd43];
	fma.rn.f32 	%f75, %f72, %f73, %f75;
$L__BB0_42:
	cvta.to.global.u64 	%rd44, %rd6;
	mul.wide.s32 	%rd45, %r1, 4;
	add.s64 	%rd46, %rd44, %rd45;
	st.global.f32 	[%rd46], %f75;
$L__BB0_43:
	ret;

}


// ===== COMPILED SASS (sm_100) =====

	.target	sm_100

	.elftype	@"ET_EXEC"


//--------------------- .note.nv.tkinfo           --------------------------
	.section	.note.nv.tkinfo,"",@"SHT_NOTE"
	.sectionflags	@"SHF_NOTE_NV_TKINFO"
	.tkinfo
        /*0018*/ 	.word	0x00000002
        /*0030*/ 	.string	""
        /*0030*/ 	.string	"ptxas"
        /*0030*/ 	.string	"Cuda compilation tools, release 13.0, V13.0.88"
        /*0030*/ 	.string	"Build cuda_13.0.r13.0/compiler.36424714_0"
        /*0030*/ 	.string	"-arch sm_100 -m 64 "



//--------------------- .note.nv.cuinfo           --------------------------
	.section	.note.nv.cuinfo,"",@"SHT_NOTE"
	.sectionflags	@"SHF_NOTE_NV_CUINFO"
        /*0018*/ 	.short	0x0002
        /*001a*/ 	.short	0x0064
        /*001c*/ 	.short	0x0082
	.zero		2


//--------------------- .nv.info                  --------------------------
	.section	.nv.info,"",@"SHT_CUDA_INFO"
	.align	4


	//----- nvinfo : EIATTR_REGCOUNT
	.align		4
        /*0000*/ 	.byte	0x04, 0x2f
        /*0002*/ 	.short	(.L_1 - .L_0)
	.align		4
.L_0:
        /*0004*/ 	.word	index@(_Z21convolution_1_d_basicPfS_S_ii)
        /*0008*/ 	.word	0x00000020


	//----- nvinfo : EIATTR_FRAME_SIZE
	.align		4
.L_1:
        /*000c*/ 	.byte	0x04, 0x11
        /*000e*/ 	.short	(.L_3 - .L_2)
	.align		4
.L_2:
        /*0010*/ 	.word	index@(_Z21convolution_1_d_basicPfS_S_ii)
        /*0014*/ 	.word	0x00000000


	//----- nvinfo : EIATTR_MIN_STACK_SIZE
	.align		4
.L_3:
        /*0018*/ 	.byte	0x04, 0x12
        /*001a*/ 	.short	(.L_5 - .L_4)
	.align		4
.L_4:
        /*001c*/ 	.word	index@(_Z21convolution_1_d_basicPfS_S_ii)
        /*0020*/ 	.word	0x00000000
.L_5:


//--------------------- .nv.compat                --------------------------
	.section	.nv.compat,"",@"SHT_CUDA_COMPAT_INFO"
	.align	4
        /*0000*/ 	.byte	0x02, 0x09, 0x00, 0x00, 0x02, 0x02, 0x01, 0x00, 0x02, 0x05, 0x05, 0x00, 0x03, 0x07, 0x01, 0x01
        /*0010*/ 	.byte	0x02, 0x03, 0x00, 0x00, 0x02, 0x06, 0x01, 0x00, 0x04, 0x0b, 0x08, 0x00, 0x09, 0x00, 0x00, 0x00
        /*0020*/ 	.byte	0x00, 0x00, 0x00, 0x00


//--------------------- .nv.info._Z21convolution_1_d_basicPfS_S_ii --------------------------
	.section	.nv.info._Z21convolution_1_d_basicPfS_S_ii,"",@"SHT_CUDA_INFO"
	.sectionflags	@""
	.align	4


	//----- nvinfo : EIATTR_CUDA_API_VERSION
	.align		4
        /*0000*/ 	.byte	0x04, 0x37
        /*0002*/ 	.short	(.L_7 - .L_6)
.L_6:
        /*0004*/ 	.word	0x00000082


	//----- nvinfo : EIATTR_KPARAM_INFO
	.align		4
.L_7:
        /*0008*/ 	.byte	0x04, 0x17
        /*000a*/ 	.short	(.L_9 - .L_8)
.L_8:
        /*000c*/ 	.word	0x00000000
        /*0010*/ 	.short	0x0004
        /*0012*/ 	.short	0x001c
        /*0014*/ 	.byte	0x00, 0xf0, 0x11, 0x00


	//----- nvinfo : EIATTR_KPARAM_INFO
	.align		4
.L_9:
        /*0018*/ 	.byte	0x04, 0x17
        /*001a*/ 	.short	(.L_11 - .L_10)
.L_10:
        /*001c*/ 	.word	0x00000000
        /*0020*/ 	.short	0x0003
        /*0022*/ 	.short	0x0018
        /*0024*/ 	.byte	0x00, 0xf0, 0x11, 0x00


	//----- nvinfo : EIATTR_KPARAM_INFO
	.align		4
.L_11:
        /*0028*/ 	.byte	0x04, 0x17
        /*002a*/ 	.short	(.L_13 - .L_12)
.L_12:
        /*002c*/ 	.word	0x00000000
        /*0030*/ 	.short	0x0002
        /*0032*/ 	.short	0x0010
        /*0034*/ 	.byte	0x00, 0xf5, 0x21, 0x00


	//----- nvinfo : EIATTR_KPARAM_INFO
	.align		4
.L_13:
        /*0038*/ 	.byte	0x04, 0x17
        /*003a*/ 	.short	(.L_15 - .L_14)
.L_14:
        /*003c*/ 	.word	0x00000000
        /*0040*/ 	.short	0x0001
        /*0042*/ 	.short	0x0008
        /*0044*/ 	.byte	0x00, 0xf5, 0x21, 0x00


	//----- nvinfo : EIATTR_KPARAM_INFO
	.align		4
.L_15:
        /*0048*/ 	.byte	0x04, 0x17
        /*004a*/ 	.short	(.L_17 - .L_16)
.L_16:
        /*004c*/ 	.word	0x00000000
        /*0050*/ 	.short	0x0000
        /*0052*/ 	.short	0x0000
        /*0054*/ 	.byte	0x00, 0xf5, 0x21, 0x00


	//----- nvinfo : EIATTR_SPARSE_MMA_MASK
	.align		4
.L_17:
        /*0058*/ 	.byte	0x03, 0x50
        /*005a*/ 	.short	0x0000


	//----- nvinfo : EIATTR_MAXREG_COUNT
	.align		4
        /*005c*/ 	.byte	0x03, 0x1b
        /*005e*/ 	.short	0x00ff


	//----- nvinfo : EIATTR_MERCURY_ISA_VERSION
	.align		4
        /*0060*/ 	.byte	0x03, 0x5f
        /*0062*/ 	.short	0x0101


	//----- nvinfo : EIATTR_VRC_CTA_INIT_COUNT
	.align		4
        /*0064*/ 	.byte	0x02, 0x4a
	.zero		1
	.zero		1


	//----- nvinfo : EIATTR_EXIT_INSTR_OFFSETS
	.align		4
        /*0068*/ 	.byte	0x04, 0x1c
        /*006a*/ 	.short	(.L_19 - .L_18)


	//   ....[0]....
.L_18:
        /*006c*/ 	.word	0x00000070


	//   ....[1]....
        /*0070*/ 	.word	0x00000b20


	//----- nvinfo : EIATTR_CRS_STACK_SIZE
	.align		4
.L_19:
        /*0074*/ 	.byte	0x04, 0x1e
        /*0076*/ 	.short	(.L_21 - .L_20)
.L_20:
        /*0078*/ 	.word	0x00000000


	//----- nvinfo : EIATTR_CBANK_PARAM_SIZE
	.align		4
.L_21:
        /*007c*/ 	.byte	0x03, 0x19
        /*007e*/ 	.short	0x0020


	//----- nvinfo : EIATTR_PARAM_CBANK
	.align		4
        /*0080*/ 	.byte	0x04, 0x0a
        /*0082*/ 	.short	(.L_23 - .L_22)
	.align		4
.L_22:
        /*0084*/ 	.word	index@(.nv.constant0._Z21convolution_1_d_basicPfS_S_ii)
        /*0088*/ 	.short	0x0380
        /*008a*/ 	.short	0x0020


	//----- nvinfo : EIATTR_SW_WAR
	.align		4
.L_23:
        /*008c*/ 	.byte	0x04, 0x36
        /*008e*/ 	.short	(.L_25 - .L_24)
.L_24:
        /*0090*/ 	.word	0x00000008
.L_25:


//--------------------- .nv.callgraph             --------------------------
	.section	.nv.callgraph,"",@"SHT_CUDA_CALLGRAPH"
	.align	4
	.sectionentsize	8
	.align		4
        /*0000*/ 	.word	0x00000000
	.align		4
        /*0004*/ 	.word	0xffffffff
	.align		4
        /*0008*/ 	.word	0x00000000
	.align		4
        /*000c*/ 	.word	0xfffffffe
	.align		4
        /*0010*/ 	.word	0x00000000
	.align		4
        /*0014*/ 	.word	0xfffffffd
	.align		4
        /*0018*/ 	.word	0x00000000
	.align		4
        /*001c*/ 	.word	0xfffffffc


//--------------------- .text._Z21convolution_1_d_basicPfS_S_ii --------------------------
	.section	.text._Z21convolution_1_d_basicPfS_S_ii,"ax",@progbits
	.align	128
        .global         _Z21convolution_1_d_basicPfS_S_ii
        .type           _Z21convolution_1_d_basicPfS_S_ii,@function
        .size           _Z21convolution_1_d_basicPfS_S_ii,(.L_x_7 - _Z21convolution_1_d_basicPfS_S_ii)
        .other          _Z21convolution_1_d_basicPfS_S_ii,@"STO_CUDA_ENTRY STV_DEFAULT"
_Z21convolution_1_d_basicPfS_S_ii:
.text._Z21convolution_1_d_basicPfS_S_ii:
[----:B------:R-:W-:Y:S01]  /*0000*/  LDC R1, c[0x0][0x37c] ;  /* 0x0000df00ff017b82 */ /* 0x000fe20000000800 */
[----:B------:R-:W0:Y:S07]  /*0010*/  S2R R3, SR_TID.X ;  /* 0x0000000000037919 */ /* 0x000e2e0000002100 */
[----:B------:R-:W0:Y:S01]  /*0020*/  S2UR UR4, SR_CTAID.X ;  /* 0x00000000000479c3 */ /* 0x000e220000002500 */
[----:B------:R-:W1:Y:S07]  /*0030*/  LDCU UR5, c[0x0][0x39c] ;  /* 0x00007380ff0577ac */ /* 0x000e6e0008000800 */
[----:B------:R-:W0:Y:S02]  /*0040*/  LDC R2, c[0x0][0x360] ;  /* 0x0000d800ff027b82 */ /* 0x000e240000000800 */
[----:B0-----:R-:W-:-:S05]  /*0050*/  IMAD R2, R2, UR4, R3 ;  /* 0x0000000402027c24 */ /* 0x001fca000f8e0203 */
[----:B-1----:R-:W-:-:S13]  /*0060*/  ISETP.GE.AND P0, PT, R2, UR5, PT ;  /* 0x0000000502007c0c */ /* 0x002fda000bf06270 */
[----:B------:R-:W-:Y:S05]  /*0070*/  @P0 EXIT ;  /* 0x000000000000094d */ /* 0x000fea0003800000 */
[----:B------:R-:W0:Y:S01]  /*0080*/  LDCU UR6, c[0x0][0x398] ;  /* 0x00007300ff0677ac */ /* 0x000e220008000800 */
[----:B------:R-:W-:Y:S01]  /*0090*/  HFMA2 R0, -RZ, RZ, 0, 0 ;  /* 0x00000000ff007431 */ /* 0x000fe200000001ff */
[----:B------:R-:W1:Y:S01]  /*00a0*/  LDCU.64 UR8, c[0x0][0x358] ;  /* 0x00006b00ff0877ac */ /* 0x000e620008000a00 */
[----:B0-----:R-:W-:-:S09]  /*00b0*/  UISETP.GE.AND UP0, UPT, UR6, 0x1, UPT ;  /* 0x000000010600788c */ /* 0x001fd2000bf06270 */
[----:B-1----:R-:W-:Y:S05]  /*00c0*/  BRA.U !UP0, `(.L_x_0) ;  /* 0x0000000908887547 */ /* 0x002fea000b800000 */
[----:B------:R-:W-:Y:S01]  /*00d0*/  UISETP.GE.U32.AND UP0, UPT, UR6, 0x8, UPT ;  /* 0x000000080600788c */ /* 0x000fe2000bf06070 */
[----:B------:R-:W-:Y:S01]  /*00e0*/  IMAD.MOV.U32 R0, RZ, RZ, RZ ;  /* 0x000000ffff007224 */ /* 0x000fe200078e00ff */
[----:B------:R-:W-:Y:S01]  /*00f0*/  ULEA.HI UR4, UR6, UR6, URZ, 0x1 ;  /* 0x0000000606047291 */ /* 0x000fe2000f8f08ff */
[----:B------:R-:W-:Y:S01]  /*0100*/  MOV R3, RZ ;  /* 0x000000ff00037202 */ /* 0x000fe20000000f00 */
[----:B------:R-:W-:Y:S02]  /*0110*/  ULOP3.LUT UR7, UR6, 0x7, URZ, 0xc0, !UPT ;  /* 0x0000000706077892 */ /* 0x000fe4000f8ec0ff */
[----:B------:R-:W-:Y:S02]  /*0120*/  USHF.R.S32.HI UR4, URZ, 0x1, UR4 ;  /* 0x00000001ff047899 */ /* 0x000fe40008011404 */
[----:B------:R-:W-:-:S04]  /*0130*/  UISETP.NE.AND UP1, UPT, UR7, URZ, UPT ;  /* 0x000000ff0700728c */ /* 0x000fc8000bf25270 */
[----:B------:R-:W-:Y:S01]  /*0140*/  VIADD R4, R2, -UR4 ;  /* 0x8000000402047c36 */ /* 0x000fe20008000000 */
[----:B------:R-:W-:Y:S06]  /*0150*/  BRA.U !UP0, `(.L_x_1) ;  /* 0x0000000508287547 */ /* 0x000fec000b800000 */
[----:B------:R-:W0:Y:S01]  /*0160*/  LDC.64 R8, c[0x0][0x388] ;  /* 0x0000e200ff087b82 */ /* 0x000e220000000a00 */
[----:B------:R-:W-:Y:S01]  /*0170*/  ULOP3.LUT UR4, UR6, 0x7ffffff8, URZ, 0xc0, !UPT ;  /* 0x7ffffff806047892 */ /* 0x000fe2000f8ec0ff */
[----:B------:R-:W-:Y:S01]  /*0180*/  MOV R0, RZ ;  /* 0x000000ff00007202 */ /* 0x000fe20000000f00 */
[----:B------:R-:W-:Y:S01]  /*0190*/  IMAD.MOV.U32 R5, RZ, RZ, RZ ;  /* 0x000000ffff057224 */ /* 0x000fe200078e00ff */
[----:B------:R-:W1:Y:S03]  /*01a0*/  LDCU UR5, c[0x0][0x39c] ;  /* 0x00007380ff0577ac */ /* 0x000e660008000800 */
[----:B------:R-:W-:-:S07]  /*01b0*/  MOV R3, UR4 ;  /* 0x0000000400037c02 */ /* 0x000fce0008000f00 */
.L_x_2:
[----:B------:R-:W-:Y:S02]  /*01c0*/  IMAD.IADD R27, R4, 0x1, R5 ;  /* 0x00000001041b7824 */ /* 0x000fe400078e0205 */
[----:B0-----:R-:W-:-:S03]  /*01d0*/  IMAD.WIDE.U32 R14, R5, 0x4, R8 ;  /* 0x00000004050e7825 */ /* 0x001fc600078e0008 */
[----:B-1----:R-:W-:-:S04]  /*01e0*/  ISETP.GE.AND P6, PT, R27, UR5, PT ;  /* 0x000000051b007c0c */ /* 0x002fc8000bfc6270 */
[----:B------:R-:W-:-:S13]  /*01f0*/  ISETP.LT.OR P6, PT, R27, RZ, P6 ;  /* 0x000000ff1b00720c */ /* 0x000fda00037c1670 */
[----:B------:R-:W0:Y:S01]  /*0200*/  @!P6 LDC.64 R6, c[0x0][0x380] ;  /* 0x0000e000ff06eb82 */ /* 0x000e220000000a00 */
[----:B------:R-:W2:Y:S01]  /*0210*/  @!P6 LDG.E R10, desc[UR8][R14.64] ;  /* 0x000000080e0ae981 */ /* 0x000ea2000c1e1900 */
[----:B0-----:R-:W-:-:S05]  /*0220*/  @!P6 IMAD.WIDE.U32 R6, R27, 0x4, R6 ;  /* 0x000000041b06e825 */ /* 0x001fca00078e0006 */
[----:B------:R0:W2:Y:S01]  /*0230*/  @!P6 LDG.E R11, desc[UR8][R6.64] ;  /* 0x00000008060be981 */ /* 0x0000a2000c1e1900 */
[C---:B------:R-:W-:Y:S01]  /*0240*/  VIADD R17, R27.reuse, 0x2 ;  /* 0x000000021b117836 */ /* 0x040fe20000000000 */
[----:B------:R-:W-:-:S04]  /*0250*/  IADD3 R16, PT, PT, R27, 0x1, RZ ;  /* 0x000000011b107810 */ /* 0x000fc80007ffe0ff */
[C---:B------:R-:W-:Y:S02]  /*0260*/  ISETP.GE.AND P5, PT, R16.reuse, UR5, PT ;  /* 0x0000000510007c0c */ /* 0x040fe4000bfa6270 */
[C---:B------:R-:W-:Y:S02]  /*0270*/  ISETP.GE.AND P4, PT, R17.reuse, UR5, PT ;  /* 0x0000000511007c0c */ /* 0x040fe4000bf86270 */
[----:B------:R-:W-:Y:S02]  /*0280*/  ISETP.LT.OR P5, PT, R16, RZ, P5 ;  /* 0x000000ff1000720c */ /* 0x000fe40002fa1670 */
[----:B------:R-:W-:Y:S01]  /*0290*/  ISETP.LT.OR P4, PT, R17, RZ, P4 ;  /* 0x000000ff1100720c */ /* 0x000fe20002781670 */
[C---:B0-----:R-:W-:Y:S01]  /*02a0*/  VIADD R6, R27.reuse, 0x4 ;  /* 0x000000041b067836 */ /* 0x041fe20000000000 */
[C---:B------:R-:W-:Y:S02]  /*02b0*/  IADD3 R23, PT, PT, R27.reuse, 0x3, RZ ;  /* 0x000000031b177810 */ /* 0x040fe40007ffe0ff */
[----:B------:R-:W-:-:S02]  /*02c0*/  IADD3 R7, PT, PT, R27, 0x5, RZ ;  /* 0x000000051b077810 */ /* 0x000fc40007ffe0ff */
[C---:B------:R-:W-:Y:S02]  /*02d0*/  ISETP.GE.AND P3, PT, R23.reuse, UR5, PT ;  /* 0x0000000517007c0c */ /* 0x040fe4000bf66270 */
[C---:B------:R-:W-:Y:S02]  /*02e0*/  ISETP.GE.AND P2, PT, R6.reuse, UR5, PT ;  /* 0x0000000506007c0c */ /* 0x040fe4000bf46270 */
[----:B------:R-:W-:Y:S01]  /*02f0*/  ISETP.LT.OR P3, PT, R23, RZ, P3 ;  /* 0x000000ff1700720c */ /* 0x000fe20001f61670 */
[----:B------:R-:W0:Y:S01]  /*0300*/  @!P5 LDC.64 R28, c[0x0][0x380] ;  /* 0x0000e000ff1cdb82 */ /* 0x000e220000000a00 */
[----:B------:R-:W-:Y:S01]  /*0310*/  ISETP.GE.AND P1, PT, R7, UR5, PT ;  /* 0x0000000507007c0c */ /* 0x000fe2000bf26270 */
[----:B------:R-:W-:Y:S01]  /*0320*/  VIADD R25, R27, 0x6 ;  /* 0x000000061b197836 */ /* 0x000fe20000000000 */
[----:B------:R-:W-:Y:S01]  /*0330*/  ISETP.LT.OR P2, PT, R6, RZ, P2 ;  /* 0x000000ff0600720c */ /* 0x000fe20001741670 */
[----:B------:R-:W3:Y:S04]  /*0340*/  @!P5 LDG.E R24, desc[UR8][R14.64+0x4] ;  /* 0x000004080e18d981 */ /* 0x000ee8000c1e1900 */
[----:B------:R-:W1:Y:S01]  /*0350*/  @!P4 LDC.64 R20, c[0x0][0x380] ;  /* 0x0000e000ff14cb82 */ /* 0x000e620000000a00 */
[----:B------:R-:W-:-:S02]  /*0360*/  ISETP.LT.OR P1, PT, R7, RZ, P1 ;  /* 0x000000ff0700720c */ /* 0x000fc40000f21670 */
[----:B------:R-:W-:-:S04]  /*0370*/  ISETP.GE.AND P0, PT, R25, UR5, PT ;  /* 0x0000000519007c0c */ /* 0x000fc8000bf06270 */
[----:B------:R-:W-:Y:S01]  /*0380*/  ISETP.LT.OR P0, PT, R25, RZ, P0 ;  /* 0x000000ff1900720c */ /* 0x000fe20000701670 */
[----:B------:R-:W4:Y:S01]  /*0390*/  @!P3 LDC.64 R18, c[0x0][0x380] ;  /* 0x0000e000ff12bb82 */ /* 0x000f220000000a00 */
[----:B------:R-:W-:Y:S01]  /*03a0*/  IADD3 R27, PT, PT, R27, 0x7, RZ ;  /* 0x000000071b1b7810 */ /* 0x000fe20007ffe0ff */
[----:B------:R-:W5:Y:S06]  /*03b0*/  @!P2 LDG.E R26, desc[UR8][R14.64+0x10] ;  /* 0x000010080e1aa981 */ /* 0x000f6c000c1e1900 */
[----:B------:R-:W4:Y:S01]  /*03c0*/  @!P2 LDC.64 R12, c[0x0][0x380] ;  /* 0x0000e000ff0cab82 */ /* 0x000f220000000a00 */
[----:B0-----:R-:W-:-:S06]  /*03d0*/  @!P5 IMAD.WIDE.U32 R28, R16, 0x4, R28 ;  /* 0x00000004101cd825 */ /* 0x001fcc00078e001c */
[----:B------:R-:W3:Y:S01]  /*03e0*/  @!P5 LDG.E R29, desc[UR8][R28.64] ;  /* 0x000000081c1dd981 */ /* 0x000ee2000c1e1900 */
[----:B-1----:R-:W-:Y:S02]  /*03f0*/  @!P4 IMAD.WIDE.U32 R20, R17, 0x4, R20 ;  /* 0x000000041114c825 */ /* 0x002fe400078e0014 */
[----:B------:R-:W0:Y:S04]  /*0400*/  @!P0 LDC.64 R16, c[0x0][0x380] ;  /* 0x0000e000ff108b82 */ /* 0x000e280000000a00 */
[----:B------:R-:W5:Y:S01]  /*0410*/  @!P4 LDG.E R21, desc[UR8][R20.64] ;  /* 0x000000081415c981 */ /* 0x000f62000c1e1900 */
[----:B----4-:R-:W-:-:S06]  /*0420*/  @!P3 IMAD.WIDE.U32 R18, R23, 0x4, R18 ;  /* 0x000000041712b825 */ /* 0x010fcc00078e0012 */
[----:B------:R-:W4:Y:S01]  /*0430*/  @!P3 LDG.E R19, desc[UR8][R18.64] ;  /* 0x000000081213b981 */ /* 0x000f22000c1e1900 */
[----:B------:R-:W-:-:S03]  /*0440*/  @!P2 IMAD.WIDE.U32 R12, R6, 0x4, R12 ;  /* 0x00000004060ca825 */ /* 0x000fc600078e000c */
[----:B------:R-:W5:Y:S04]  /*0450*/  @!P4 LDG.E R6, desc[UR8][R14.64+0x8] ;  /* 0x000008080e06c981 */ /* 0x000f68000c1e1900 */
[----:B------:R-:W4:Y:S01]  /*0460*/  @!P2 LDG.E R13, desc[UR8][R12.64] ;  /* 0x000000080c0da981 */ /* 0x000f22000c1e1900 */
[----:B0-----:R-:W-:-:S03]  /*0470*/  @!P0 IMAD.WIDE.U32 R16, R25, 0x4, R16 ;  /* 0x0000000419108825 */ /* 0x001fc600078e0010 */
[----:B------:R-:W4:Y:S04]  /*0480*/  @!P0 LDG.E R18, desc[UR8][R14.64+0x18] ;  /* 0x000018080e128981 */ /* 0x000f28000c1e1900 */
[----:B------:R-:W4:Y:S04]  /*0490*/  @!P1 LDG.E R25, desc[UR8][R14.64+0x14] ;  /* 0x000014080e199981 */ /* 0x000f28000c1e1900 */
[----:B------:R-:W4:Y:S01]  /*04a0*/  @!P0 LDG.E R17, desc[UR8][R16.64] ;  /* 0x0000000810118981 */ /* 0x000f22000c1e1900 */
[----:B--2---:R-:W-:Y:S02]  /*04b0*/  @!P6 FFMA R0, R11, R10, R0 ;  /* 0x0000000a0b00e223 */ /* 0x004fe40000000000 */
[----:B------:R-:W0:Y:S01]  /*04c0*/  @!P1 LDC.64 R10, c[0x0][0x380] ;  /* 0x0000e000ff0a9b82 */ /* 0x000e220000000a00 */
[----:B------:R-:W-:-:S04]  /*04d0*/  ISETP.GE.AND P6, PT, R27, UR5, PT ;  /* 0x000000051b007c0c */ /* 0x000fc8000bfc6270 */
[----:B------:R-:W-:-:S13]  /*04e0*/  ISETP.LT.OR P6, PT, R27, RZ, P6 ;  /* 0x000000ff1b00720c */ /* 0x000fda00037c1670 */
[----:B------:R-:W1:Y:S01]  /*04f0*/  @!P6 LDC.64 R22, c[0x0][0x380] ;  /* 0x0000e000ff16eb82 */ /* 0x000e620000000a00 */
[----:B------:R-:W2:Y:S01]  /*0500*/  @!P6 LDG.E R20, desc[UR8][R14.64+0x1c] ;  /* 0x00001c080e14e981 */ /* 0x000ea2000c1e1900 */
[----:B0-----:R-:W-:-:S03]  /*0510*/  @!P1 IMAD.WIDE.U32 R10, R7, 0x4, R10 ;  /* 0x00000004070a9825 */ /* 0x001fc600078e000a */
[----:B------:R-:W4:Y:S04]  /*0520*/  @!P3 LDG.E R7, desc[UR8][R14.64+0xc] ;  /* 0x00000c080e07b981 */ /* 0x000f28000c1e1900 */
[----:B------:R-:W2:Y:S01]  /*0530*/  @!P1 LDG.E R11, desc[UR8][R10.64] ;  /* 0x000000080a0b9981 */ /* 0x000ea2000c1e1900 */
[----:B-1----:R-:W-:-:S06]  /*0540*/  @!P6 IMAD.WIDE.U32 R22, R27, 0x4, R22 ;  /* 0x000000041b16e825 */ /* 0x002fcc00078e0016 */
[----:B------:R-:W2:Y:S01]  /*0550*/  @!P6 LDG.E R23, desc[UR8][R22.64] ;  /* 0x000000081617e981 */ /* 0x000ea2000c1e1900 */
[----:B---3--:R-:W-:Y:S01]  /*0560*/  @!P5 FFMA R0, R29, R24, R0 ;  /* 0x000000181d00d223 */ /* 0x008fe20000000000 */
[----:B------:R-:W-:-:S03]  /*0570*/  IADD3 R5, PT, PT, R5, 0x8, RZ ;  /* 0x0000000805057810 */ /* 0x000fc60007ffe0ff */
[----:B-----5:R-:W-:-:S04]  /*0580*/  @!P4 FFMA R0, R21, R6, R0 ;  /* 0x000000061500c223 */ /* 0x020fc80000000000 */
[----:B----4-:R-:W-:-:S04]  /*0590*/  @!P3 FFMA R0, R19, R7, R0 ;  /* 0x000000071300b223 */ /* 0x010fc80000000000 */
[----:B------:R-:W-:-:S04]  /*05a0*/  @!P2 FFMA R0, R13, R26, R0 ;  /* 0x0000001a0d00a223 */ /* 0x000fc80000000000 */
[----:B--2---:R-:W-:Y:S01]  /*05b0*/  @!P1 FFMA R0, R11, R25, R0 ;  /* 0x000000190b009223 */ /* 0x004fe20000000000 */
[----:B------:R-:W-:-:S03]  /*05c0*/  ISETP.NE.AND P1, PT, R5, R3, PT ;  /* 0x000000030500720c */ /* 0x000fc60003f25270 */
[----:B------:R-:W-:-:S04]  /*05d0*/  @!P0 FFMA R0, R17, R18, R0 ;  /* 0x0000001211008223 */ /* 0x000fc80000000000 */
[----:B------:R-:W-:-:S06]  /*05e0*/  @!P6 FFMA R0, R23, R20, R0 ;  /* 0x000000141700e223 */ /* 0x000fcc0000000000 */
[----:B------:R-:W-:Y:S05]  /*05f0*/  @P1 BRA `(.L_x_2) ;  /* 0xfffffff800f01947 */ /* 0x000fea000383ffff */
.L_x_1:
[----:B------:R-:W-:Y:S05]  /*0600*/  BRA.U !UP1, `(.L_x_0) ;  /* 0x0000000509387547 */ /* 0x000fea000b800000 */
[----:B------:R-:W0:Y:S01]  /*0610*/  LDCU UR4, c[0x0][0x398] ;  /* 0x00007300ff0477ac */ /* 0x000e220008000800 */
[----:B------:R-:W-:Y:S02]  /*0620*/  UISETP.GE.U32.AND UP0, UPT, UR7, 0x4, UPT ;  /* 0x000000040700788c */ /* 0x000fe4000bf06070 */
[----:B0-----:R-:W-:-:S04]  /*0630*/  ULOP3.LUT UR6, UR4, 0x3, URZ, 0xc0, !UPT ;  /* 0x0000000304067892 */ /* 0x001fc8000f8ec0ff */
[----:B------:R-:W-:-:S03]  /*0640*/  UISETP.NE.AND UP1, UPT, UR6, URZ, UPT ;  /* 0x000000ff0600728c */ /* 0x000fc6000bf25270 */
[----:B------:R-:W-:Y:S08]  /*0650*/  BRA.U !UP0, `(.L_x_3) ;  /* 0x00000001088c7547 */ /* 0x000ff0000b800000 */
[----:B------:R-:W-:Y:S01]  /*0660*/  IMAD.IADD R17, R4, 0x1, R3 ;  /* 0x0000000104117824 */ /* 0x000fe200078e0203 */
[----:B------:R-:W0:Y:S03]  /*0670*/  LDC.64 R8, c[0x0][0x388] ;  /* 0x0000e200ff087b82 */ /* 0x000e260000000a00 */
[C---:B------:R-:W-:Y:S01]  /*0680*/  VIADD R5, R17.reuse, 0x3 ;  /* 0x0000000311057836 */ /* 0x040fe20000000000 */
[C---:B------:R-:W-:Y:S02]  /*0690*/  ISETP.GE.AND P0, PT, R17.reuse, UR5, PT ;  /* 0x0000000511007c0c */ /* 0x040fe4000bf06270 */
[C---:B------:R-:W-:Y:S02]  /*06a0*/  IADD3 R19, PT, PT, R17.reuse, 0x1, RZ ;  /* 0x0000000111137810 */ /* 0x040fe40007ffe0ff */
[C---:B------:R-:W-:Y:S02]  /*06b0*/  IADD3 R21, PT, PT, R17.reuse, 0x2, RZ ;  /* 0x0000000211157810 */ /* 0x040fe40007ffe0ff */
[----:B------:R-:W-:-:S02]  /*06c0*/  ISETP.LT.OR P0, PT, R17, RZ, P0 ;  /* 0x000000ff1100720c */ /* 0x000fc40000701670 */
[----:B------:R-:W-:Y:S02]  /*06d0*/  ISETP.GE.AND P1, PT, R19, UR5, PT ;  /* 0x0000000513007c0c */ /* 0x000fe4000bf26270 */
[----:B------:R-:W-:Y:S02]  /*06e0*/  ISETP.GE.AND P2, PT, R21, UR5, PT ;  /* 0x0000000515007c0c */ /* 0x000fe4000bf46270 */
[----:B------:R-:W-:Y:S02]  /*06f0*/  ISETP.LT.OR P1, PT, R19, RZ, P1 ;  /* 0x000000ff1300720c */ /* 0x000fe40000f21670 */
[----:B------:R-:W-:Y:S02]  /*0700*/  ISETP.LT.OR P2, PT, R21, RZ, P2 ;  /* 0x000000ff1500720c */ /* 0x000fe40001741670 */
[----:B------:R-:W-:-:S03]  /*0710*/  ISETP.GE.AND P3, PT, R5, UR5, PT ;  /* 0x0000000505007c0c */ /* 0x000fc6000bf66270 */
[----:B------:R-:W1:Y:S01]  /*0720*/  @!P0 LDC.64 R14, c[0x0][0x380] ;  /* 0x0000e000ff0e8b82 */ /* 0x000e620000000a00 */
[----:B------:R-:W-:Y:S01]  /*0730*/  ISETP.LT.OR P3, PT, R5, RZ, P3 ;  /* 0x000000ff0500720c */ /* 0x000fe20001f61670 */
[----:B0-----:R-:W-:-:S05]  /*0740*/  IMAD.WIDE.U32 R8, R3, 0x4, R8 ;  /* 0x0000000403087825 */ /* 0x001fca00078e0008 */
[----:B------:R-:W2:Y:S01]  /*0750*/  @!P0 LDG.E R16, desc[UR8][R8.64] ;  /* 0x0000000808108981 */ /* 0x000ea2000c1e1900 */
[----:B------:R-:W0:Y:S06]  /*0760*/  @!P1 LDC.64 R12, c[0x0][0x380] ;  /* 0x0000e000ff0c9b82 */ /* 0x000e2c0000000a00 */
[----:B------:R-:W3:Y:S02]  /*0770*/  @!P3 LDG.E R18, desc[UR8][R8.64+0xc] ;  /* 0x00000c080812b981 */ /* 0x000ee4000c1e1900 */
[----:B------:R-:W4:Y:S08]  /*0780*/  @!P2 LDC.64 R10, c[0x0][0x380] ;  /* 0x0000e000ff0aab82 */ /* 0x000f300000000a00 */
[----:B------:R-:W5:Y:S01]  /*0790*/  @!P3 LDC.64 R6, c[0x0][0x380] ;  /* 0x0000e000ff06bb82 */ /* 0x000f620000000a00 */
[----:B-1----:R-:W-:-:S02]  /*07a0*/  @!P0 IMAD.WIDE.U32 R14, R17, 0x4, R14 ;  /* 0x00000004110e8825 */ /* 0x002fc400078e000e */
[----:B------:R-:W3:Y:S04]  /*07b0*/  @!P1 LDG.E R17, desc[UR8][R8.64+0x4] ;  /* 0x0000040808119981 */ /* 0x000ee8000c1e1900 */
[----:B------:R-:W2:Y:S01]  /*07c0*/  @!P0 LDG.E R15, desc[UR8][R14.64] ;  /* 0x000000080e0f8981 */ /* 0x000ea2000c1e1900 */
[----:B0-----:R-:W-:-:S06]  /*07d0*/  @!P1 IMAD.WIDE.U32 R12, R19, 0x4, R12 ;  /* 0x00000004130c9825 */ /* 0x001fcc00078e000c */
[----:B------:R-:W3:Y:S01]  /*07e0*/  @!P1 LDG.E R13, desc[UR8][R12.64] ;  /* 0x000000080c0d9981 */ /* 0x000ee2000c1e1900 */
[----:B----4-:R-:W-:-:S06]  /*07f0*/  @!P2 IMAD.WIDE.U32 R10, R21, 0x4, R10 ;  /* 0x00000004150aa825 */ /* 0x010fcc00078e000a */
[----:B------:R-:W4:Y:S01]  /*0800*/  @!P2 LDG.E R11, desc[UR8][R10.64] ;  /* 0x000000080a0ba981 */ /* 0x000f22000c1e1900 */
[----:B-----5:R-:W-:-:S03]  /*0810*/  @!P3 IMAD.WIDE.U32 R6, R5, 0x4, R6 ;  /* 0x000000040506b825 */ /* 0x020fc600078e0006 */
[----:B------:R-:W4:Y:S04]  /*0820*/  @!P2 LDG.E R5, desc[UR8][R8.64+0x8] ;  /* 0x000008080805a981 */ /* 0x000f28000c1e1900 */
[----:B------:R-:W5:Y:S01]  /*0830*/  @!P3 LDG.E R7, desc[UR8][R6.64] ;  /* 0x000000080607b981 */ /* 0x000f62000c1e1900 */
[----:B------:R-:W-:Y:S01]  /*0840*/  IADD3 R3, PT, PT, R3, 0x4, RZ ;  /* 0x0000000403037810 */ /* 0x000fe20007ffe0ff */
[----:B--2---:R-:W-:-:S04]  /*0850*/  @!P0 FFMA R0, R15, R16, R0 ;  /* 0x000000100f008223 */ /* 0x004fc80000000000 */
[----:B---3--:R-:W-:-:S04]  /*0860*/  @!P1 FFMA R0, R13, R17, R0 ;  /* 0x000000110d009223 */ /* 0x008fc80000000000 */
[----:B----4-:R-:W-:-:S04]  /*0870*/  @!P2 FFMA R0, R11, R5, R0 ;  /* 0x000000050b00a223 */ /* 0x010fc80000000000 */
[----:B-----5:R-:W-:-:S07]  /*0880*/  @!P3 FFMA R0, R7, R18, R0 ;  /* 0x000000120700b223 */ /* 0x020fce0000000000 */
.L_x_3:
[----:B------:R-:W-:Y:S05]  /*0890*/  BRA.U !UP1, `(.L_x_0) ;  /* 0x0000000109947547 */ /* 0x000fea000b800000 */
[----:B------:R-:W-:Y:S02]  /*08a0*/  UISETP.NE.AND UP0, UPT, UR6, 0x1, UPT ;  /* 0x000000010600788c */ /* 0x000fe4000bf05270 */
[----:B------:R-:W-:-:S04]  /*08b0*/  ULOP3.LUT UR4, UR4, 0x1, URZ, 0xc0, !UPT ;  /* 0x0000000104047892 */ /* 0x000fc8000f8ec0ff */
[----:B------:R-:W-:-:S03]  /*08c0*/  UISETP.NE.U32.AND UP1, UPT, UR4, 0x1, UPT ;  /* 0x000000010400788c */ /* 0x000fc6000bf25070 */
[----:B------:R-:W-:Y:S08]  /*08d0*/  BRA.U !UP0, `(.L_x_4) ;  /* 0x00000001084c7547 */ /* 0x000ff0000b800000 */
[----:B------:R-:W-:Y:S01]  /*08e0*/  IADD3 R5, PT, PT, R4, R3, RZ ;  /* 0x0000000304057210 */ /* 0x000fe20007ffe0ff */
[----:B------:R-:W0:Y:S03]  /*08f0*/  LDC.64 R6, c[0x0][0x388] ;  /* 0x0000e200ff067b82 */ /* 0x000e260000000a00 */
[C---:B------:R-:W-:Y:S01]  /*0900*/  ISETP.GE.AND P0, PT, R5.reuse, UR5, PT ;  /* 0x0000000505007c0c */ /* 0x040fe2000bf06270 */
[----:B------:R-:W-:-:S03]  /*0910*/  VIADD R15, R5, 0x1 ;  /* 0x00000001050f7836 */ /* 0x000fc60000000000 */
[----:B------:R-:W-:Y:S02]  /*0920*/  ISETP.LT.OR P0, PT, R5, RZ, P0 ;  /* 0x000000ff0500720c */ /* 0x000fe40000701670 */
[----:B------:R-:W-:-:S04]  /*0930*/  ISETP.GE.AND P1, PT, R15, UR5, PT ;  /* 0x000000050f007c0c */ /* 0x000fc8000bf26270 */
[----:B------:R-:W-:-:S07]  /*0940*/  ISETP.LT.OR P1, PT, R15, RZ, P1 ;  /* 0x000000ff0f00720c */ /* 0x000fce0000f21670 */
[----:B------:R-:W1:Y:S01]  /*0950*/  @!P0 LDC.64 R8, c[0x0][0x380] ;  /* 0x0000e000ff088b82 */ /* 0x000e620000000a00 */
[----:B0-----:R-:W-:-:S07]  /*0960*/  IMAD.WIDE.U32 R10, R3, 0x4, R6 ;  /* 0x00000004030a7825 */ /* 0x001fce00078e0006 */
[----:B------:R-:W0:Y:S01]  /*0970*/  @!P1 LDC.64 R12, c[0x0][0x380] ;  /* 0x0000e000ff0c9b82 */ /* 0x000e220000000a00 */
[----:B-1----:R-:W-:Y:S02]  /*0980*/  @!P0 IMAD.WIDE.U32 R6, R5, 0x4, R8 ;  /* 0x0000000405068825 */ /* 0x002fe400078e0008 */
[----:B------:R-:W2:Y:S04]  /*0990*/  @!P0 LDG.E R5, desc[UR8][R10.64] ;  /* 0x000000080a058981 */ /* 0x000ea8000c1e1900 */
[----:B------:R-:W2:Y:S01]  /*09a0*/  @!P0 LDG.E R7, desc[UR8][R6.64] ;  /* 0x0000000806078981 */ /* 0x000ea2000c1e1900 */
[----:B0-----:R-:W-:-:S03]  /*09b0*/  @!P1 IMAD.WIDE.U32 R8, R15, 0x4, R12 ;  /* 0x000000040f089825 */ /* 0x001fc600078e000c */
[----:B------:R-:W3:Y:S04]  /*09c0*/  @!P1 LDG.E R12, desc[UR8][R10.64+0x4] ;  /* 0x000004080a0c9981 */ /* 0x000ee8000c1e1900 */
[----:B------:R-:W3:Y:S01]  /*09d0*/  @!P1 LDG.E R9, desc[UR8][R8.64] ;  /* 0x0000000808099981 */ /* 0x000ee2000c1e1900 */
[----:B------:R-:W-:Y:S01]  /*09e0*/  IADD3 R3, PT, PT, R3, 0x2, RZ ;  /* 0x0000000203037810 */ /* 0x000fe20007ffe0ff */
[----:B--2---:R-:W-:-:S04]  /*09f0*/  @!P0 FFMA R0, R7, R5, R0 ;  /* 0x0000000507008223 */ /* 0x004fc80000000000 */
[----:B---3--:R-:W-:-:S07]  /*0a00*/  @!P1 FFMA R0, R9, R12, R0 ;  /* 0x0000000c09009223 */ /* 0x008fce0000000000 */
.L_x_4:
[----:B------:R-:W-:Y:S05]  /*0a10*/  BRA.U UP1, `(.L_x_0) ;  /* 0x0000000101347547 */ /* 0x000fea000b800000 */
[----:B------:R-:W-:Y:S01]  /*0a20*/  IADD3 R9, PT, PT, R4, R3, RZ ;  /* 0x0000000304097210 */ /* 0x000fe20007ffe0ff */
[----:B------:R-:W-:Y:S03]  /*0a30*/  BSSY.RECONVERGENT B0, `(.L_x_0) ;  /* 0x000000b000007945 */ /* 0x000fe60003800200 */
[----:B------:R-:W-:-:S04]  /*0a40*/  ISETP.GE.AND P0, PT, R9, UR5, PT ;  /* 0x0000000509007c0c */ /* 0x000fc8000bf06270 */
[----:B------:R-:W-:-:S13]  /*0a50*/  ISETP.LT.OR P0, PT, R9, RZ, P0 ;  /* 0x000000ff0900720c */ /* 0x000fda0000701670 */
[----:B------:R-:W-:Y:S05]  /*0a60*/  @P0 BRA `(.L_x_5) ;  /* 0x00000000001c0947 */ /* 0x000fea0003800000 */
[----:B------:R-:W0:Y:S08]  /*0a70*/  LDC.64 R4, c[0x0][0x380] ;  /* 0x0000e000ff047b82 */ /* 0x000e300000000a00 */
[----:B------:R-:W1:Y:S01]  /*0a80*/  LDC.64 R6, c[0x0][0x388] ;  /* 0x0000e200ff067b82 */ /* 0x000e620000000a00 */
[----:B0-----:R-:W-:-:S06]  /*0a90*/  IMAD.WIDE.U32 R4, R9, 0x4, R4 ;  /* 0x0000000409047825 */ /* 0x001fcc00078e0004 */
[----:B------:R-:W2:Y:S01]  /*0aa0*/  LDG.E R5, desc[UR8][R4.64] ;  /* 0x0000000804057981 */ /* 0x000ea2000c1e1900 */
[----:B-1----:R-:W-:-:S06]  /*0ab0*/  IMAD.WIDE.U32 R6, R3, 0x4, R6 ;  /* 0x0000000403067825 */ /* 0x002fcc00078e0006 */
[----:B------:R-:W2:Y:S02]  /*0ac0*/  LDG.E R6, desc[UR8][R6.64] ;  /* 0x0000000806067981 */ /* 0x000ea4000c1e1900 */
[----:B--2---:R-:W-:-:S07]  /*0ad0*/  FFMA R0, R5, R6, R0 ;  /* 0x0000000605007223 */ /* 0x004fce0000000000 */
.L_x_5:
[----:B------:R-:W-:Y:S05]  /*0ae0*/  BSYNC.RECONVERGENT B0 ;  /* 0x0000000000007941 */ /* 0x000fea0003800200 */
.L_x_0:
[----:B------:R-:W0:Y:S02]  /*0af0*/  LDC.64 R4, c[0x0][0x390] ;  /* 0x0000e400ff047b82 */ /* 0x000e240000000a00 */
[----:B0-----:R-:W-:-:S05]  /*0b00*/  IMAD.WIDE R2, R2, 0x4, R4 ;  /* 0x0000000402027825 */ /* 0x001fca00078e0204 */
[----:B------:R-:W-:Y:S01]  /*0b10*/  STG.E desc[UR8][R2.64], R0 ;  /* 0x0000000002007986 */ /* 0x000fe2000c101908 */
[----:B------:R-:W-:Y:S05]  /*0b20*/  EXIT ;  /* 0x000000000000794d */ /* 0x000fea0003800000 */
.L_x_6:
[----:B------:R-:W-:-:S00]  /*0b30*/  BRA `(.L_x_6) ;  /* 0xfffffffc00fc7947 */ /* 0x000fc0000383ffff */
[----:B------:R-:W-:-:S00]  /*0b40*/  NOP ;  /* 0x0000000000007918 */ /* 0x000fc00000000000 */
        /* <DEDUP_REMOVED lines=11> */
.L_x_7:


//--------------------- .nv.shared.reserved.0     --------------------------
	.section	.nv.shared.reserved.0,"aw",@nobits
	.weak		__nv_reservedSMEM_offset_0_alias
	.size		__nv_reservedSMEM_offset_0_alias, 0, 64
	.other		__nv_reservedSMEM_offset_0_alias,@"STO_CUDA_RESERVED_SHARED STV_DEFAULT"
__nv_reservedSMEM_offset_0_alias:
	.zero		0
	.zero		64


//--------------------- .nv.constant0._Z21convolution_1_d_basicPfS_S_ii --------------------------
	.section	.nv.constant0._Z21convolution_1_d_basicPfS_S_ii,"a",@progbits
	.sectionflags	@""
	.align	4
.nv.constant0._Z21convolution_1_d_basicPfS_S_ii:
	.zero		928


//--------------------- SYMBOLS --------------------------

	.type		.nv.reservedSmem.offset0,@object
	.size		.nv.reservedSmem.offset0,0x4
